//
// Generated by NVIDIA NVVM Compiler
//
// Compiler Build ID: CL-36424714
// Cuda compilation tools, release 13.0, V13.0.88
// Based on NVVM 20.0.0
//

.version 9.0
.target sm_100
.address_size 64

	// .globl	_Z16transform_matrixiiPf

.visible .entry _Z16transform_matrixiiPf(
	.param .u32 _Z16transform_matrixiiPf_param_0,
	.param .u32 _Z16transform_matrixiiPf_param_1,
	.param .u64 .ptr .align 1 _Z16transform_matrixiiPf_param_2
)
{
	.reg .pred 	%p<4>;
	.reg .b32 	%r<13>;
	.reg .b32 	%f<6>;
	.reg .b64 	%rd<5>;

	ld.param.u32 	%r4, [_Z16transform_matrixiiPf_param_0];
	ld.param.u32 	%r3, [_Z16transform_matrixiiPf_param_1];
	ld.param.u64 	%rd1, [_Z16transform_matrixiiPf_param_2];
	mov.u32 	%r5, %ctaid.y;
	mov.u32 	%r6, %ntid.y;
	mov.u32 	%r7, %tid.y;
	mad.lo.s32 	%r1, %r5, %r6, %r7;
	mov.u32 	%r8, %ctaid.x;
	mov.u32 	%r9, %ntid.x;
	mov.u32 	%r10, %tid.x;
	mad.lo.s32 	%r2, %r8, %r9, %r10;
	setp.ge.s32 	%p1, %r1, %r4;
	setp.ge.s32 	%p2, %r2, %r3;
	or.pred  	%p3, %p1, %p2;
	@%p3 bra 	$L__BB0_2;
	cvta.to.global.u64 	%rd2, %rd1;
	mad.lo.s32 	%r11, %r3, %r1, %r2;
	mul.wide.s32 	%rd3, %r11, 4;
	add.s64 	%rd4, %rd2, %rd3;
	ld.global.f32 	%f1, [%rd4];
	add.s32 	%r12, %r1, 1;
	cvt.rn.f32.u32 	%f2, %r12;
	lg2.approx.f32 	%f3, %f1;
	mul.f32 	%f4, %f3, %f2;
	ex2.approx.f32 	%f5, %f4;
	st.global.f32 	[%rd4], %f5;
$L__BB0_2:
	ret;

}


// ===== COMPILED SASS (sm_100) =====

	.target	sm_100

	.elftype	@"ET_EXEC"


//--------------------- .note.nv.tkinfo           --------------------------
	.section	.note.nv.tkinfo,"",@"SHT_NOTE"
	.sectionflags	@"SHF_NOTE_NV_TKINFO"
	.tkinfo
        /*0018*/ 	.word	0x00000002
        /*0030*/ 	.string	""
        /*0030*/ 	.string	"ptxas"
        /*0030*/ 	.string	"Cuda compilation tools, release 13.0, V13.0.88"
        /*0030*/ 	.string	"Build cuda_13.0.r13.0/compiler.36424714_0"
        /*0030*/ 	.string	"-arch sm_100 -m 64 "



//--------------------- .note.nv.cuinfo           --------------------------
	.section	.note.nv.cuinfo,"",@"SHT_NOTE"
	.sectionflags	@"SHF_NOTE_NV_CUINFO"
        /*0018*/ 	.short	0x0002
        /*001a*/ 	.short	0x0064
        /*001c*/ 	.short	0x0082
	.zero		2


//--------------------- .nv.info                  --------------------------
	.section	.nv.info,"",@"SHT_CUDA_INFO"
	.align	4


	//----- nvinfo : EIATTR_REGCOUNT
	.align		4
        /*0000*/ 	.byte	0x04, 0x2f
        /*0002*/ 	.short	(.L_1 - .L_0)
	.align		4
.L_0:
        /*0004*/ 	.word	index@(_Z16transform_matrixiiPf)
        /*0008*/ 	.word	0x00000008


	//----- nvinfo : EIATTR_FRAME_SIZE
	.align		4
.L_1:
        /*000c*/ 	.byte	0x04, 0x11
        /*000e*/ 	.short	(.L_3 - .L_2)
	.align		4
.L_2:
        /*0010*/ 	.word	index@(_Z16transform_matrixiiPf)
        /*0014*/ 	.word	0x00000000


	//----- nvinfo : EIATTR_MIN_STACK_SIZE
	.align		4
.L_3:
        /*0018*/ 	.byte	0x04, 0x12
        /*001a*/ 	.short	(.L_5 - .L_4)
	.align		4
.L_4:
        /*001c*/ 	.word	index@(_Z16transform_matrixiiPf)
        /*0020*/ 	.word	0x00000000
.L_5:


//--------------------- .nv.compat                --------------------------
	.section	.nv.compat,"",@"SHT_CUDA_COMPAT_INFO"
	.align	4
        /*0000*/ 	.byte	0x02, 0x09, 0x00, 0x00, 0x02, 0x02, 0x01, 0x00, 0x02, 0x05, 0x05, 0x00, 0x03, 0x07, 0x01, 0x01
        /*0010*/ 	.byte	0x02, 0x03, 0x00, 0x00, 0x02, 0x06, 0x01, 0x00, 0x04, 0x0b, 0x08, 0x00, 0x01, 0x00, 0x00, 0x00
        /*0020*/ 	.byte	0x00, 0x00, 0x00, 0x00


//--------------------- .nv.info._Z16transform_matrixiiPf --------------------------
	.section	.nv.info._Z16transform_matrixiiPf,"",@"SHT_CUDA_INFO"
	.sectionflags	@""
	.align	4


	//----- nvinfo : EIATTR_CUDA_API_VERSION
	.align		4
        /*0000*/ 	.byte	0x04, 0x37
        /*0002*/ 	.short	(.L_7 - .L_6)
.L_6:
        /*0004*/ 	.word	0x00000082


	//----- nvinfo : EIATTR_KPARAM_INFO
	.align		4
.L_7:
        /*0008*/ 	.byte	0x04, 0x17
        /*000a*/ 	.short	(.L_9 - .L_8)
.L_8:
        /*000c*/ 	.word	0x00000000
        /*0010*/ 	.short	0x0002
        /*0012*/ 	.short	0x0008
        /*0014*/ 	.byte	0x00, 0xf5, 0x21, 0x00


	//----- nvinfo : EIATTR_KPARAM_INFO
	.align		4
.L_9:
        /*0018*/ 	.byte	0x04, 0x17
        /*001a*/ 	.short	(.L_11 - .L_10)
.L_10:
        /*001c*/ 	.word	0x00000000
        /*0020*/ 	.short	0x0001
        /*0022*/ 	.short	0x0004
        /*0024*/ 	.byte	0x00, 0xf0, 0x11, 0x00


	//----- nvinfo : EIATTR_KPARAM_INFO
	.align		4
.L_11:
        /*0028*/ 	.byte	0x04, 0x17
        /*002a*/ 	.short	(.L_13 - .L_12)
.L_12:
        /*002c*/ 	.word	0x00000000
        /*0030*/ 	.short	0x0000
        /*0032*/ 	.short	0x0000
        /*0034*/ 	.byte	0x00, 0xf0, 0x11, 0x00


	//----- nvinfo : EIATTR_SPARSE_MMA_MASK
	.align		4
.L_13:
        /*0038*/ 	.byte	0x03, 0x50
        /*003a*/ 	.short	0x0000


	//----- nvinfo : EIATTR_MAXREG_COUNT
	.align		4
        /*003c*/ 	.byte	0x03, 0x1b
        /*003e*/ 	.short	0x00ff


	//----- nvinfo : EIATTR_MERCURY_ISA_VERSION
	.align		4
        /*0040*/ 	.byte	0x03, 0x5f
        /*0042*/ 	.short	0x0101


	//----- nvinfo : EIATTR_VRC_CTA_INIT_COUNT
	.align		4
        /*0044*/ 	.byte	0x02, 0x4a
	.zero		1
	.zero		1


	//----- nvinfo : EIATTR_EXIT_INSTR_OFFSETS
	.align		4
        /*0048*/ 	.byte	0x04, 0x1c
        /*004a*/ 	.short	(.L_15 - .L_14)


	//   ....[0]....
.L_14:
        /*004c*/ 	.word	0x000000c0


	//   ....[1]....
        /*0050*/ 	.word	0x000001e0


	//----- nvinfo : EIATTR_CBANK_PARAM_SIZE
	.align		4
.L_15:
        /*0054*/ 	.byte	0x03, 0x19
        /*0056*/ 	.short	0x0010


	//----- nvinfo : EIATTR_PARAM_CBANK
	.align		4
        /*0058*/ 	.byte	0x04, 0x0a
        /*005a*/ 	.short	(.L_17 - .L_16)
	.align		4
.L_16:
        /*005c*/ 	.word	index@(.nv.constant0._Z16transform_matrixiiPf)
        /*0060*/ 	.short	0x0380
        /*0062*/ 	.short	0x0010


	//----- nvinfo : EIATTR_SW_WAR
	.align		4
.L_17:
        /*0064*/ 	.byte	0x04, 0x36
        /*0066*/ 	.short	(.L_19 - .L_18)
.L_18:
        /*0068*/ 	.word	0x00000008
.L_19:


//--------------------- .nv.callgraph             --------------------------
	.section	.nv.callgraph,"",@"SHT_CUDA_CALLGRAPH"
	.align	4
	.sectionentsize	8
	.align		4
        /*0000*/ 	.word	0x00000000
	.align		4
        /*0004*/ 	.word	0xffffffff
	.align		4
        /*0008*/ 	.word	0x00000000
	.align		4
        /*000c*/ 	.word	0xfffffffe
	.align		4
        /*0010*/ 	.word	0x00000000
	.align		4
        /*0014*/ 	.word	0xfffffffd
	.align		4
        /*0018*/ 	.word	0x00000000
	.align		4
        /*001c*/ 	.word	0xfffffffc


//--------------------- .text._Z16transform_matrixiiPf --------------------------
	.section	.text._Z16transform_matrixiiPf,"ax",@progbits
	.align	128
        .global         _Z16transform_matrixiiPf
        .type           _Z16transform_matrixiiPf,@function
        .size           _Z16transform_matrixiiPf,(.L_x_1 - _Z16transform_matrixiiPf)
        .other          _Z16transform_matrixiiPf,@"STO_CUDA_ENTRY STV_DEFAULT"
_Z16transform_matrixiiPf:
.text._Z16transform_matrixiiPf:
[----:B------:R-:W-:Y:S01]  /*0000*/  LDC R1, c[0x0][0x37c] ;  /* 0x0000df00ff017b82 */ /* 0x000fe20000000800 */
[----:B------:R-:W0:Y:S07]  /*0010*/  S2R R2, SR_TID.X ;  /* 0x0000000000027919 */ /* 0x000e2e0000002100 */
[----:B------:R-:W1:Y:S01]  /*0020*/  LDC R0, c[0x0][0x364] ;  /* 0x0000d900ff007b82 */ /* 0x000e620000000800 */
[----:B------:R-:W2:Y:S01]  /*0030*/  LDCU.64 UR6, c[0x0][0x380] ;  /* 0x00007000ff0677ac */ /* 0x000ea20008000a00 */
[----:B------:R-:W1:Y:S06]  /*0040*/  S2R R3, SR_TID.Y ;  /* 0x0000000000037919 */ /* 0x000e6c0000002200 */
[----:B------:R-:W0:Y:S08]  /*0050*/  S2UR UR5, SR_CTAID.X ;  /* 0x00000000000579c3 */ /* 0x000e300000002500 */
[----:B------:R-:W0:Y:S08]  /*0060*/  LDC R5, c[0x0][0x360] ;  /* 0x0000d800ff057b82 */ /* 0x000e300000000800 */
[----:B------:R-:W1:Y:S01]  /*0070*/  S2UR UR4, SR_CTAID.Y ;  /* 0x00000000000479c3 */ /* 0x000e620000002600 */
[----:B0-----:R-:W-:-:S05]  /*0080*/  IMAD R5, R5, UR5, R2 ;  /* 0x0000000505057c24 */ /* 0x001fca000f8e0202 */
[----:B--2---:R-:W-:Y:S01]  /*0090*/  ISETP.GE.AND P0, PT, R5, UR7, PT ;  /* 0x0000000705007c0c */ /* 0x004fe2000bf06270 */
[----:B-1----:R-:W-:-:S05]  /*00a0*/  IMAD R0, R0, UR4, R3 ;  /* 0x0000000400007c24 */ /* 0x002fca000f8e0203 */
[----:B------:R-:W-:-:S13]  /*00b0*/  ISETP.GE.OR P0, PT, R0, UR6, P0 ;  /* 0x0000000600007c0c */ /* 0x000fda0008706670 */
[----:B------:R-:W-:Y:S05]  /*00c0*/  @P0 EXIT ;  /* 0x000000000000094d */ /* 0x000fea0003800000 */
[----:B------:R-:W0:Y:S01]  /*00d0*/  LDC.64 R2, c[0x0][0x388] ;  /* 0x0000e200ff027b82 */ /* 0x000e220000000a00 */
[----:B------:R-:W1:Y:S01]  /*00e0*/  LDCU.64 UR4, c[0x0][0x358] ;  /* 0x00006b00ff0477ac */ /* 0x000e620008000a00 */
[----:B------:R-:W-:-:S04]  /*00f0*/  IMAD R5, R0, UR7, R5 ;  /* 0x0000000700057c24 */ /* 0x000fc8000f8e0205 */
[----:B0-----:R-:W-:-:S05]  /*0100*/  IMAD.WIDE R2, R5, 0x4, R2 ;  /* 0x0000000405027825 */ /* 0x001fca00078e0202 */
[----:B-1----:R-:W2:Y:S01]  /*0110*/  LDG.E R4, desc[UR4][R2.64] ;  /* 0x0000000402047981 */ /* 0x002ea2000c1e1900 */
[----:B------:R-:W-:-:S04]  /*0120*/  IADD3 R0, PT, PT, R0, 0x1, RZ ;  /* 0x0000000100007810 */ /* 0x000fc80007ffe0ff */
[----:B------:R-:W-:Y:S02]  /*0130*/  I2FP.F32.U32 R0, R0 ;  /* 0x0000000000007245 */ /* 0x000fe40000201000 */
[----:B--2---:R-:W-:-:S13]  /*0140*/  FSETP.GEU.AND P0, PT, |R4|, 1.175494350822287508e-38, PT ;  /* 0x008000000400780b */ /* 0x004fda0003f0e200 */
[----:B------:R-:W-:-:S04]  /*0150*/  @!P0 FMUL R4, R4, 16777216 ;  /* 0x4b80000004048820 */ /* 0x000fc80000400000 */
[----:B------:R-:W0:Y:S02]  /*0160*/  MUFU.LG2 R5, R4 ;  /* 0x0000000400057308 */ /* 0x000e240000000c00 */
[----:B0-----:R-:W-:-:S04]  /*0170*/  @!P0 FADD R5, R5, -24 ;  /* 0xc1c0000005058421 */ /* 0x001fc80000000000 */
[----:B------:R-:W-:-:S05]  /*0180*/  FMUL R0, R0, R5 ;  /* 0x0000000500007220 */ /* 0x000fca0000400000 */
[----:B------:R-:W-:-:S13]  /*0190*/  FSETP.GEU.AND P0, PT, R0, -126, PT ;  /* 0xc2fc00000000780b */ /* 0x000fda0003f0e000 */
[----:B------:R-:W-:-:S04]  /*01a0*/  @!P0 FMUL R0, R0, 0.5 ;  /* 0x3f00000000008820 */ /* 0x000fc80000400000 */
[----:B------:R-:W0:Y:S02]  /*01b0*/  MUFU.EX2 R5, R0 ;  /* 0x0000000000057308 */ /* 0x000e240000000800 */
[----:B0-----:R-:W-:-:S05]  /*01c0*/  @!P0 FMUL R5, R5, R5 ;  /* 0x0000000505058220 */ /* 0x001fca0000400000 */
[----:B------:R-:W-:Y:S01]  /*01d0*/  STG.E desc[UR4][R2.64], R5 ;  /* 0x0000000502007986 */ /* 0x000fe2000c101904 */
[----:B------:R-:W-:Y:S05]  /*01e0*/  EXIT ;  /* 0x000000000000794d */ /* 0x000fea0003800000 */
.L_x_0:
[----:B------:R-:W-:-:S00]  /*01f0*/  BRA `(.L_x_0) ;  /* 0xfffffffc00fc7947 */ /* 0x000fc0000383ffff */
[----:B------:R-:W-:-:S00]  /*0200*/  NOP ;  /* 0x0000000000007918 */ /* 0x000fc00000000000 */
[----:B------:R-:W-:-:S00]  /*0210*/  NOP ;  /* 0x0000000000007918 */ /* 0x000fc00000000000 */
[----:B------:R-:W-:-:S00]  /*0220*/  NOP ;  /* 0x0000000000007918 */ /* 0x000fc00000000000 */
[----:B------:R-:W-:-:S00]  /*0230*/  NOP ;  /* 0x0000000000007918 */ /* 0x000fc00000000000 */
[----:B------:R-:W-:-:S00]  /*0240*/  NOP ;  /* 0x0000000000007918 */ /* 0x000fc00000000000 */
[----:B------:R-:W-:-:S00]  /*0250*/  NOP ;  /* 0x0000000000007918 */ /* 0x000fc00000000000 */
[----:B------:R-:W-:-:S00]  /*0260*/  NOP ;  /* 0x0000000000007918 */ /* 0x000fc00000000000 */
[----:B------:R-:W-:-:S00]  /*0270*/  NOP ;  /* 0x0000000000007918 */ /* 0x000fc00000000000 */
.L_x_1:


//--------------------- .nv.shared.reserved.0     --------------------------
	.section	.nv.shared.reserved.0,"aw",@nobits
	.weak		__nv_reservedSMEM_offset_0_alias
	.size		__nv_reservedSMEM_offset_0_alias, 0, 64
	.other		__nv_reservedSMEM_offset_0_alias,@"STO_CUDA_RESERVED_SHARED STV_DEFAULT"
__nv_reservedSMEM_offset_0_alias:
	.zero		0
	.zero		64


//--------------------- .nv.constant0._Z16transform_matrixiiPf --------------------------
	.section	.nv.constant0._Z16transform_matrixiiPf,"a",@progbits
	.sectionflags	@""
	.align	4
.nv.constant0._Z16transform_matrixiiPf:
	.zero		912


//--------------------- SYMBOLS --------------------------

	.type		.nv.reservedSmem.offset0,@object
	.size		.nv.reservedSmem.offset0,0x4
